//
// Generated by NVIDIA NVVM Compiler
//
// Compiler Build ID: CL-36424714
// Cuda compilation tools, release 13.0, V13.0.88
// Based on NVVM 20.0.0
//

.version 9.0
.target sm_100
.address_size 64

	// .globl	_Z9dot_blockPKdS0_iPd
.extern .shared .align 16 .b8 sdata[];

.visible .entry _Z9dot_blockPKdS0_iPd(
	.param .u64 .ptr .align 1 _Z9dot_blockPKdS0_iPd_param_0,
	.param .u64 .ptr .align 1 _Z9dot_blockPKdS0_iPd_param_1,
	.param .u32 _Z9dot_blockPKdS0_iPd_param_2,
	.param .u64 .ptr .align 1 _Z9dot_blockPKdS0_iPd_param_3
)
{
	.reg .pred 	%p<7>;
	.reg .b32 	%r<16>;
	.reg .b64 	%rd<10>;
	.reg .b64 	%fd<14>;

	ld.param.u64 	%rd3, [_Z9dot_blockPKdS0_iPd_param_0];
	ld.param.u64 	%rd4, [_Z9dot_blockPKdS0_iPd_param_1];
	ld.param.u32 	%r9, [_Z9dot_blockPKdS0_iPd_param_2];
	ld.param.u64 	%rd5, [_Z9dot_blockPKdS0_iPd_param_3];
	mov.u32 	%r1, %tid.x;
	setp.ge.s32 	%p1, %r1, %r9;
	mov.f64 	%fd13, 0d0000000000000000;
	@%p1 bra 	$L__BB0_3;
	mov.u32 	%r2, %ntid.x;
	cvta.to.global.u64 	%rd1, %rd3;
	cvta.to.global.u64 	%rd2, %rd4;
	mov.f64 	%fd13, 0d0000000000000000;
	mov.u32 	%r14, %r1;
$L__BB0_2:
	mul.wide.s32 	%rd6, %r14, 8;
	add.s64 	%rd7, %rd1, %rd6;
	ld.global.f64 	%fd6, [%rd7];
	add.s64 	%rd8, %rd2, %rd6;
	ld.global.f64 	%fd7, [%rd8];
	fma.rn.f64 	%fd13, %fd6, %fd7, %fd13;
	add.s32 	%r14, %r14, %r2;
	setp.lt.s32 	%p2, %r14, %r9;
	@%p2 bra 	$L__BB0_2;
$L__BB0_3:
	shl.b32 	%r10, %r1, 3;
	mov.u32 	%r11, sdata;
	add.s32 	%r5, %r11, %r10;
	st.shared.f64 	[%r5], %fd13;
	bar.sync 	0;
	mov.u32 	%r15, %ntid.x;
	setp.lt.u32 	%p3, %r15, 2;
	@%p3 bra 	$L__BB0_7;
$L__BB0_4:
	shr.u32 	%r8, %r15, 1;
	setp.ge.u32 	%p4, %r1, %r8;
	@%p4 bra 	$L__BB0_6;
	shl.b32 	%r12, %r8, 3;
	add.s32 	%r13, %r5, %r12;
	ld.shared.f64 	%fd8, [%r13];
	ld.shared.f64 	%fd9, [%r5];
	add.f64 	%fd10, %fd8, %fd9;
	st.shared.f64 	[%r5], %fd10;
$L__BB0_6:
	bar.sync 	0;
	setp.gt.u32 	%p5, %r15, 3;
	mov.u32 	%r15, %r8;
	@%p5 bra 	$L__BB0_4;
$L__BB0_7:
	setp.ne.s32 	%p6, %r1, 0;
	@%p6 bra 	$L__BB0_9;
	ld.shared.f64 	%fd11, [sdata];
	cvta.to.global.u64 	%rd9, %rd5;
	st.global.f64 	[%rd9], %fd11;
$L__BB0_9:
	ret;

}
	// .globl	_Z11saxpy_blockPdPKddi
.visible .entry _Z11saxpy_blockPdPKddi(
	.param .u64 .ptr .align 1 _Z11saxpy_blockPdPKddi_param_0,
	.param .u64 .ptr .align 1 _Z11saxpy_blockPdPKddi_param_1,
	.param .f64 _Z11saxpy_blockPdPKddi_param_2,
	.param .u32 _Z11saxpy_blockPdPKddi_param_3
)
{
	.reg .pred 	%p<3>;
	.reg .b32 	%r<7>;
	.reg .b64 	%rd<8>;
	.reg .b64 	%fd<6>;

	ld.param.u64 	%rd3, [_Z11saxpy_blockPdPKddi_param_0];
	ld.param.u64 	%rd4, [_Z11saxpy_blockPdPKddi_param_1];
	ld.param.f64 	%fd1, [_Z11saxpy_blockPdPKddi_param_2];
	ld.param.u32 	%r5, [_Z11saxpy_blockPdPKddi_param_3];
	mov.u32 	%r6, %tid.x;
	setp.ge.s32 	%p1, %r6, %r5;
	@%p1 bra 	$L__BB1_3;
	mov.u32 	%r2, %ntid.x;
	cvta.to.global.u64 	%rd1, %rd4;
	cvta.to.global.u64 	%rd2, %rd3;
$L__BB1_2:
	mul.wide.s32 	%rd5, %r6, 8;
	add.s64 	%rd6, %rd1, %rd5;
	ld.global.f64 	%fd2, [%rd6];
	mul.f64 	%fd3, %fd1, %fd2;
	add.s64 	%rd7, %rd2, %rd5;
	ld.global.f64 	%fd4, [%rd7];
	sub.f64 	%fd5, %fd4, %fd3;
	st.global.f64 	[%rd7], %fd5;
	add.s32 	%r6, %r6, %r2;
	setp.lt.s32 	%p2, %r6, %r5;
	@%p2 bra 	$L__BB1_2;
$L__BB1_3:
	ret;

}
	// .globl	_Z24norm_and_normalize_blockPdiS_
.visible .entry _Z24norm_and_normalize_blockPdiS_(
	.param .u64 .ptr .align 1 _Z24norm_and_normalize_blockPdiS__param_0,
	.param .u32 _Z24norm_and_normalize_blockPdiS__param_1,
	.param .u64 .ptr .align 1 _Z24norm_and_normalize_blockPdiS__param_2
)
{
	.reg .pred 	%p<9>;
	.reg .b32 	%r<19>;
	.reg .b64 	%rd<9>;
	.reg .b64 	%fd<18>;

	ld.param.u64 	%rd3, [_Z24norm_and_normalize_blockPdiS__param_0];
	ld.param.u32 	%r11, [_Z24norm_and_normalize_blockPdiS__param_1];
	ld.param.u64 	%rd2, [_Z24norm_and_normalize_blockPdiS__param_2];
	cvta.to.global.u64 	%rd1, %rd3;
	mov.u32 	%r18, %tid.x;
	setp.ge.s32 	%p1, %r18, %r11;
	mov.f64 	%fd17, 0d0000000000000000;
	@%p1 bra 	$L__BB2_3;
	mov.f64 	%fd17, 0d0000000000000000;
	mov.u32 	%r2, %ntid.x;
	mov.u32 	%r16, %r18;
$L__BB2_2:
	mul.wide.s32 	%rd4, %r16, 8;
	add.s64 	%rd5, %rd1, %rd4;
	ld.global.f64 	%fd7, [%rd5];
	fma.rn.f64 	%fd17, %fd7, %fd7, %fd17;
	add.s32 	%r16, %r16, %r2;
	setp.lt.s32 	%p2, %r16, %r11;
	@%p2 bra 	$L__BB2_2;
$L__BB2_3:
	shl.b32 	%r12, %r18, 3;
	mov.u32 	%r13, sdata;
	add.s32 	%r5, %r13, %r12;
	st.shared.f64 	[%r5], %fd17;
	bar.sync 	0;
	mov.u32 	%r6, %ntid.x;
	setp.lt.u32 	%p3, %r6, 2;
	@%p3 bra 	$L__BB2_8;
	mov.u32 	%r17, %r6;
$L__BB2_5:
	shr.u32 	%r8, %r17, 1;
	setp.ge.u32 	%p4, %r18, %r8;
	@%p4 bra 	$L__BB2_7;
	shl.b32 	%r14, %r8, 3;
	add.s32 	%r15, %r5, %r14;
	ld.shared.f64 	%fd8, [%r15];
	ld.shared.f64 	%fd9, [%r5];
	add.f64 	%fd10, %fd8, %fd9;
	st.shared.f64 	[%r5], %fd10;
$L__BB2_7:
	bar.sync 	0;
	setp.gt.u32 	%p5, %r17, 3;
	mov.u32 	%r17, %r8;
	@%p5 bra 	$L__BB2_5;
$L__BB2_8:
	setp.ne.s32 	%p6, %r18, 0;
	@%p6 bra 	$L__BB2_10;
	ld.shared.f64 	%fd11, [sdata];
	sqrt.rn.f64 	%fd12, %fd11;
	cvta.to.global.u64 	%rd6, %rd2;
	st.global.f64 	[%rd6], %fd12;
$L__BB2_10:
	setp.ge.s32 	%p7, %r18, %r11;
	bar.sync 	0;
	@%p7 bra 	$L__BB2_13;
	ld.shared.f64 	%fd13, [sdata];
	sqrt.rn.f64 	%fd4, %fd13;
$L__BB2_12:
	mul.wide.s32 	%rd7, %r18, 8;
	add.s64 	%rd8, %rd1, %rd7;
	ld.global.f64 	%fd14, [%rd8];
	div.rn.f64 	%fd15, %fd14, %fd4;
	st.global.f64 	[%rd8], %fd15;
	add.s32 	%r18, %r18, %r6;
	setp.lt.s32 	%p8, %r18, %r11;
	@%p8 bra 	$L__BB2_12;
$L__BB2_13:
	ret;

}


// ===== COMPILED SASS (sm_100) =====

	.target	sm_100

	.elftype	@"ET_EXEC"


//--------------------- .note.nv.tkinfo           --------------------------
	.section	.note.nv.tkinfo,"",@"SHT_NOTE"
	.sectionflags	@"SHF_NOTE_NV_TKINFO"
	.tkinfo
        /*0018*/ 	.word	0x00000002
        /*0030*/ 	.string	""
        /*0030*/ 	.string	"ptxas"
        /*0030*/ 	.string	"Cuda compilation tools, release 13.0, V13.0.88"
        /*0030*/ 	.string	"Build cuda_13.0.r13.0/compiler.36424714_0"
        /*0030*/ 	.string	"-arch sm_100 -m 64 "



//--------------------- .note.nv.cuinfo           --------------------------
	.section	.note.nv.cuinfo,"",@"SHT_NOTE"
	.sectionflags	@"SHF_NOTE_NV_CUINFO"
        /*0018*/ 	.short	0x0002
        /*001a*/ 	.short	0x0064
        /*001c*/ 	.short	0x0082
	.zero		2


//--------------------- .nv.info                  --------------------------
	.section	.nv.info,"",@"SHT_CUDA_INFO"
	.align	4


	//----- nvinfo : EIATTR_REGCOUNT
	.align		4
        /*0000*/ 	.byte	0x04, 0x2f
        /*0002*/ 	.short	(.L_1 - .L_0)
	.align		4
.L_0:
        /*0004*/ 	.word	index@(_Z9dot_blockPKdS0_iPd)
        /*0008*/ 	.word	0x00000010


	//----- nvinfo : EIATTR_FRAME_SIZE
	.align		4
.L_1:
        /*000c*/ 	.byte	0x04, 0x11
        /*000e*/ 	.short	(.L_3 - .L_2)
	.align		4
.L_2:
        /*0010*/ 	.word	index@(_Z9dot_blockPKdS0_iPd)
        /*0014*/ 	.word	0x00000000


	//----- nvinfo : EIATTR_REGCOUNT
	.align		4
.L_3:
        /*0018*/ 	.byte	0x04, 0x2f
        /*001a*/ 	.short	(.L_5 - .L_4)
	.align		4
.L_4:
        /*001c*/ 	.word	index@(_Z11saxpy_blockPdPKddi)
        /*0020*/ 	.word	0x00000010


	//----- nvinfo : EIATTR_FRAME_SIZE
	.align		4
.L_5:
        /*0024*/ 	.byte	0x04, 0x11
        /*0026*/ 	.short	(.L_7 - .L_6)
	.align		4
.L_6:
        /*0028*/ 	.word	index@(_Z11saxpy_blockPdPKddi)
        /*002c*/ 	.word	0x00000000


	//----- nvinfo : EIATTR_REGCOUNT
	.align		4
.L_7:
        /*0030*/ 	.byte	0x04, 0x2f
        /*0032*/ 	.short	(.L_9 - .L_8)
	.align		4
.L_8:
        /*0034*/ 	.word	index@(_Z24norm_and_normalize_blockPdiS_)
        /*0038*/ 	.word	0x0000001e


	//----- nvinfo : EIATTR_FRAME_SIZE
	.align		4
.L_9:
        /*003c*/ 	.byte	0x04, 0x11
        /*003e*/ 	.short	(.L_11 - .L_10)
	.align		4
.L_10:
        /*0040*/ 	.word	index@($__internal_1_$__cuda_sm20_dsqrt_rn_f64_mediumpath_v1)
        /*0044*/ 	.word	0x00000000


	//----- nvinfo : EIATTR_FRAME_SIZE
	.align		4
.L_11:
        /*0048*/ 	.byte	0x04, 0x11
        /*004a*/ 	.short	(.L_13 - .L_12)
	.align		4
.L_12:
        /*004c*/ 	.word	index@($__internal_0_$__cuda_sm20_div_rn_f64_full)
        /*0050*/ 	.word	0x00000000


	//----- nvinfo : EIATTR_FRAME_SIZE
	.align		4
.L_13:
        /*0054*/ 	.byte	0x04, 0x11
        /*0056*/ 	.short	(.L_15 - .L_14)
	.align		4
.L_14:
        /*0058*/ 	.word	index@(_Z24norm_and_normalize_blockPdiS_)
        /*005c*/ 	.word	0x00000000


	//----- nvinfo : EIATTR_MIN_STACK_SIZE
	.align		4
.L_15:
        /*0060*/ 	.byte	0x04, 0x12
        /*0062*/ 	.short	(.L_17 - .L_16)
	.align		4
.L_16:
        /*0064*/ 	.word	index@(_Z24norm_and_normalize_blockPdiS_)
        /*0068*/ 	.word	0x00000000


	//----- nvinfo : EIATTR_MIN_STACK_SIZE
	.align		4
.L_17:
        /*006c*/ 	.byte	0x04, 0x12
        /*006e*/ 	.short	(.L_19 - .L_18)
	.align		4
.L_18:
        /*0070*/ 	.word	index@(_Z11saxpy_blockPdPKddi)
        /*0074*/ 	.word	0x00000000


	//----- nvinfo : EIATTR_MIN_STACK_SIZE
	.align		4
.L_19:
        /*0078*/ 	.byte	0x04, 0x12
        /*007a*/ 	.short	(.L_21 - .L_20)
	.align		4
.L_20:
        /*007c*/ 	.word	index@(_Z9dot_blockPKdS0_iPd)
        /*0080*/ 	.word	0x00000000
.L_21:


//--------------------- .nv.compat                --------------------------
	.section	.nv.compat,"",@"SHT_CUDA_COMPAT_INFO"
	.align	4
        /*0000*/ 	.byte	0x02, 0x09, 0x00, 0x00, 0x02, 0x02, 0x01, 0x00, 0x02, 0x05, 0x05, 0x00, 0x03, 0x07, 0x01, 0x01
        /*0010*/ 	.byte	0x02, 0x03, 0x00, 0x00, 0x02, 0x06, 0x01, 0x00, 0x04, 0x0b, 0x08, 0x00, 0x01, 0x00, 0x00, 0x00
        /*0020*/ 	.byte	0x00, 0x00, 0x00, 0x00


//--------------------- .nv.info._Z24norm_and_normalize_blockPdiS_ --------------------------
	.section	.nv.info._Z24norm_and_normalize_blockPdiS_,"",@"SHT_CUDA_INFO"
	.sectionflags	@""
	.align	4


	//----- nvinfo : EIATTR_CUDA_API_VERSION
	.align		4
        /*0000*/ 	.byte	0x04, 0x37
        /*0002*/ 	.short	(.L_23 - .L_22)
.L_22:
        /*0004*/ 	.word	0x00000082


	//----- nvinfo : EIATTR_KPARAM_INFO
	.align		4
.L_23:
        /*0008*/ 	.byte	0x04, 0x17
        /*000a*/ 	.short	(.L_25 - .L_24)
.L_24:
        /*000c*/ 	.word	0x00000000
        /*0010*/ 	.short	0x0002
        /*0012*/ 	.short	0x0010
        /*0014*/ 	.byte	0x00, 0xf5, 0x21, 0x00


	//----- nvinfo : EIATTR_KPARAM_INFO
	.align		4
.L_25:
        /*0018*/ 	.byte	0x04, 0x17
        /*001a*/ 	.short	(.L_27 - .L_26)
.L_26:
        /*001c*/ 	.word	0x00000000
        /*0020*/ 	.short	0x0001
        /*0022*/ 	.short	0x0008
        /*0024*/ 	.byte	0x00, 0xf0, 0x11, 0x00


	//----- nvinfo : EIATTR_KPARAM_INFO
	.align		4
.L_27:
        /*0028*/ 	.byte	0x04, 0x17
        /*002a*/ 	.short	(.L_29 - .L_28)
.L_28:
        /*002c*/ 	.word	0x00000000
        /*0030*/ 	.short	0x0000
        /*0032*/ 	.short	0x0000
        /*0034*/ 	.byte	0x00, 0xf5, 0x21, 0x00


	//----- nvinfo : EIATTR_SPARSE_MMA_MASK
	.align		4
.L_29:
        /*0038*/ 	.byte	0x03, 0x50
        /*003a*/ 	.short	0x0000


	//----- nvinfo : EIATTR_MAXREG_COUNT
	.align		4
        /*003c*/ 	.byte	0x03, 0x1b
        /*003e*/ 	.short	0x00ff


	//----- nvinfo : EIATTR_NUM_BARRIERS
	.align		4
        /*0040*/ 	.byte	0x02, 0x4c
        /*0042*/ 	.byte	0x01
	.zero		1


	//----- nvinfo : EIATTR_MERCURY_ISA_VERSION
	.align		4
        /*0044*/ 	.byte	0x03, 0x5f
        /*0046*/ 	.short	0x0101


	//----- nvinfo : EIATTR_VRC_CTA_INIT_COUNT
	.align		4
        /*0048*/ 	.byte	0x02, 0x4a
	.zero		1
	.zero		1


	//----- nvinfo : EIATTR_EXIT_INSTR_OFFSETS
	.align		4
        /*004c*/ 	.byte	0x04, 0x1c
        /*004e*/ 	.short	(.L_31 - .L_30)


	//   ....[0]....
.L_30:
        /*0050*/ 	.word	0x00000500


	//   ....[1]....
        /*0054*/ 	.word	0x00000880


	//----- nvinfo : EIATTR_CRS_STACK_SIZE
	.align		4
.L_31:
        /*0058*/ 	.byte	0x04, 0x1e
        /*005a*/ 	.short	(.L_33 - .L_32)
.L_32:
        /*005c*/ 	.word	0x00000000


	//----- nvinfo : EIATTR_CBANK_PARAM_SIZE
	.align		4
.L_33:
        /*0060*/ 	.byte	0x03, 0x19
        /*0062*/ 	.short	0x0018


	//----- nvinfo : EIATTR_PARAM_CBANK
	.align		4
        /*0064*/ 	.byte	0x04, 0x0a
        /*0066*/ 	.short	(.L_35 - .L_34)
	.align		4
.L_34:
        /*0068*/ 	.word	index@(.nv.constant0._Z24norm_and_normalize_blockPdiS_)
        /*006c*/ 	.short	0x0380
        /*006e*/ 	.short	0x0018


	//----- nvinfo : EIATTR_SW_WAR
	.align		4
.L_35:
        /*0070*/ 	.byte	0x04, 0x36
        /*0072*/ 	.short	(.L_37 - .L_36)
.L_36:
        /*0074*/ 	.word	0x00000008
.L_37:


//--------------------- .nv.info._Z11saxpy_blockPdPKddi --------------------------
	.section	.nv.info._Z11saxpy_blockPdPKddi,"",@"SHT_CUDA_INFO"
	.sectionflags	@""
	.align	4


	//----- nvinfo : EIATTR_CUDA_API_VERSION
	.align		4
        /*0000*/ 	.byte	0x04, 0x37
        /*0002*/ 	.short	(.L_39 - .L_38)
.L_38:
        /*0004*/ 	.word	0x00000082


	//----- nvinfo : EIATTR_KPARAM_INFO
	.align		4
.L_39:
        /*0008*/ 	.byte	0x04, 0x17
        /*000a*/ 	.short	(.L_41 - .L_40)
.L_40:
        /*000c*/ 	.word	0x00000000
        /*0010*/ 	.short	0x0003
        /*0012*/ 	.short	0x0018
        /*0014*/ 	.byte	0x00, 0xf0, 0x11, 0x00


	//----- nvinfo : EIATTR_KPARAM_INFO
	.align		4
.L_41:
        /*0018*/ 	.byte	0x04, 0x17
        /*001a*/ 	.short	(.L_43 - .L_42)
.L_42:
        /*001c*/ 	.word	0x00000000
        /*0020*/ 	.short	0x0002
        /*0022*/ 	.short	0x0010
        /*0024*/ 	.byte	0x00, 0xf0, 0x21, 0x00


	//----- nvinfo : EIATTR_KPARAM_INFO
	.align		4
.L_43:
        /*0028*/ 	.byte	0x04, 0x17
        /*002a*/ 	.short	(.L_45 - .L_44)
.L_44:
        /*002c*/ 	.word	0x00000000
        /*0030*/ 	.short	0x0001
        /*0032*/ 	.short	0x0008
        /*0034*/ 	.byte	0x00, 0xf5, 0x21, 0x00


	//----- nvinfo : EIATTR_KPARAM_INFO
	.align		4
.L_45:
        /*0038*/ 	.byte	0x04, 0x17
        /*003a*/ 	.short	(.L_47 - .L_46)
.L_46:
        /*003c*/ 	.word	0x00000000
        /*0040*/ 	.short	0x0000
        /*0042*/ 	.short	0x0000
        /*0044*/ 	.byte	0x00, 0xf5, 0x21, 0x00


	//----- nvinfo : EIATTR_SPARSE_MMA_MASK
	.align		4
.L_47:
        /*0048*/ 	.byte	0x03, 0x50
        /*004a*/ 	.short	0x0000


	//----- nvinfo : EIATTR_MAXREG_COUNT
	.align		4
        /*004c*/ 	.byte	0x03, 0x1b
        /*004e*/ 	.short	0x00ff


	//----- nvinfo : EIATTR_MERCURY_ISA_VERSION
	.align		4
        /*0050*/ 	.byte	0x03, 0x5f
        /*0052*/ 	.short	0x0101


	//----- nvinfo : EIATTR_VRC_CTA_INIT_COUNT
	.align		4
        /*0054*/ 	.byte	0x02, 0x4a
	.zero		1
	.zero		1


	//----- nvinfo : EIATTR_EXIT_INSTR_OFFSETS
	.align		4
        /*0058*/ 	.byte	0x04, 0x1c
        /*005a*/ 	.short	(.L_49 - .L_48)


	//   ....[0]....
.L_48:
        /*005c*/ 	.word	0x00000040


	//   ....[1]....
        /*0060*/ 	.word	0x00000130


	//----- nvinfo : EIATTR_CRS_STACK_SIZE
	.align		4
.L_49:
        /*0064*/ 	.byte	0x04, 0x1e
        /*0066*/ 	.short	(.L_51 - .L_50)
.L_50:
        /*0068*/ 	.word	0x00000000


	//----- nvinfo : EIATTR_CBANK_PARAM_SIZE
	.align		4
.L_51:
        /*006c*/ 	.byte	0x03, 0x19
        /*006e*/ 	.short	0x001c


	//----- nvinfo : EIATTR_PARAM_CBANK
	.align		4
        /*0070*/ 	.byte	0x04, 0x0a
        /*0072*/ 	.short	(.L_53 - .L_52)
	.align		4
.L_52:
        /*0074*/ 	.word	index@(.nv.constant0._Z11saxpy_blockPdPKddi)
        /*0078*/ 	.short	0x0380
        /*007a*/ 	.short	0x001c


	//----- nvinfo : EIATTR_SW_WAR
	.align		4
.L_53:
        /*007c*/ 	.byte	0x04, 0x36
        /*007e*/ 	.short	(.L_55 - .L_54)
.L_54:
        /*0080*/ 	.word	0x00000008
.L_55:


//--------------------- .nv.info._Z9dot_blockPKdS0_iPd --------------------------
	.section	.nv.info._Z9dot_blockPKdS0_iPd,"",@"SHT_CUDA_INFO"
	.sectionflags	@""
	.align	4


	//----- nvinfo : EIATTR_CUDA_API_VERSION
	.align		4
        /*0000*/ 	.byte	0x04, 0x37
        /*0002*/ 	.short	(.L_57 - .L_56)
.L_56:
        /*0004*/ 	.word	0x00000082


	//----- nvinfo : EIATTR_KPARAM_INFO
	.align		4
.L_57:
        /*0008*/ 	.byte	0x04, 0x17
        /*000a*/ 	.short	(.L_59 - .L_58)
.L_58:
        /*000c*/ 	.word	0x00000000
        /*0010*/ 	.short	0x0003
        /*0012*/ 	.short	0x0018
        /*0014*/ 	.byte	0x00, 0xf5, 0x21, 0x00


	//----- nvinfo : EIATTR_KPARAM_INFO
	.align		4
.L_59:
        /*0018*/ 	.byte	0x04, 0x17
        /*001a*/ 	.short	(.L_61 - .L_60)
.L_60:
        /*001c*/ 	.word	0x00000000
        /*0020*/ 	.short	0x0002
        /*0022*/ 	.short	0x0010
        /*0024*/ 	.byte	0x00, 0xf0, 0x11, 0x00


	//----- nvinfo : EIATTR_KPARAM_INFO
	.align		4
.L_61:
        /*0028*/ 	.byte	0x04, 0x17
        /*002a*/ 	.short	(.L_63 - .L_62)
.L_62:
        /*002c*/ 	.word	0x00000000
        /*0030*/ 	.short	0x0001
        /*0032*/ 	.short	0x0008
        /*0034*/ 	.byte	0x00, 0xf5, 0x21, 0x00


	//----- nvinfo : EIATTR_KPARAM_INFO
	.align		4
.L_63:
        /*0038*/ 	.byte	0x04, 0x17
        /*003a*/ 	.short	(.L_65 - .L_64)
.L_64:
        /*003c*/ 	.word	0x00000000
        /*0040*/ 	.short	0x0000
        /*0042*/ 	.short	0x0000
        /*0044*/ 	.byte	0x00, 0xf5, 0x21, 0x00


	//----- nvinfo : EIATTR_SPARSE_MMA_MASK
	.align		4
.L_65:
        /*0048*/ 	.byte	0x03, 0x50
        /*004a*/ 	.short	0x0000


	//----- nvinfo : EIATTR_MAXREG_COUNT
	.align		4
        /*004c*/ 	.byte	0x03, 0x1b
        /*004e*/ 	.short	0x00ff


	//----- nvinfo : EIATTR_NUM_BARRIERS
	.align		4
        /*0050*/ 	.byte	0x02, 0x4c
        /*0052*/ 	.byte	0x01
	.zero		1


	//----- nvinfo : EIATTR_MERCURY_ISA_VERSION
	.align		4
        /*0054*/ 	.byte	0x03, 0x5f
        /*0056*/ 	.short	0x0101


	//----- nvinfo : EIATTR_VRC_CTA_INIT_COUNT
	.align		4
        /*0058*/ 	.byte	0x02, 0x4a
	.zero		1
	.zero		1


	//----- nvinfo : EIATTR_EXIT_INSTR_OFFSETS
	.align		4
        /*005c*/ 	.byte	0x04, 0x1c
        /*005e*/ 	.short	(.L_67 - .L_66)


	//   ....[0]....
.L_66:
        /*0060*/ 	.word	0x000002c0


	//   ....[1]....
        /*0064*/ 	.word	0x00000330


	//----- nvinfo : EIATTR_CRS_STACK_SIZE
	.align		4
.L_67:
        /*0068*/ 	.byte	0x04, 0x1e
        /*006a*/ 	.short	(.L_69 - .L_68)
.L_68:
        /*006c*/ 	.word	0x00000000


	//----- nvinfo : EIATTR_CBANK_PARAM_SIZE
	.align		4
.L_69:
        /*0070*/ 	.byte	0x03, 0x19
        /*0072*/ 	.short	0x0020


	//----- nvinfo : EIATTR_PARAM_CBANK
	.align		4
        /*0074*/ 	.byte	0x04, 0x0a
        /*0076*/ 	.short	(.L_71 - .L_70)
	.align		4
.L_70:
        /*0078*/ 	.word	index@(.nv.constant0._Z9dot_blockPKdS0_iPd)
        /*007c*/ 	.short	0x0380
        /*007e*/ 	.short	0x0020


	//----- nvinfo : EIATTR_SW_WAR
	.align		4
.L_71:
        /*0080*/ 	.byte	0x04, 0x36
        /*0082*/ 	.short	(.L_73 - .L_72)
.L_72:
        /*0084*/ 	.word	0x00000008
.L_73:


//--------------------- .nv.callgraph             --------------------------
	.section	.nv.callgraph,"",@"SHT_CUDA_CALLGRAPH"
	.align	4
	.sectionentsize	8
	.align		4
        /*0000*/ 	.word	0x00000000
	.align		4
        /*0004*/ 	.word	0xffffffff
	.align		4
        /*0008*/ 	.word	0x00000000
	.align		4
        /*000c*/ 	.word	0xfffffffe
	.align		4
        /*0010*/ 	.word	0x00000000
	.align		4
        /*0014*/ 	.word	0xfffffffd
	.align		4
        /*0018*/ 	.word	0x00000000
	.align		4
        /*001c*/ 	.word	0xfffffffc


//--------------------- .text._Z24norm_and_normalize_blockPdiS_ --------------------------
	.section	.text._Z24norm_and_normalize_blockPdiS_,"ax",@progbits
	.align	128
        .global         _Z24norm_and_normalize_blockPdiS_
        .type           _Z24norm_and_normalize_blockPdiS_,@function
        .size           _Z24norm_and_normalize_blockPdiS_,(.L_x_30 - _Z24norm_and_normalize_blockPdiS_)
        .other          _Z24norm_and_normalize_blockPdiS_,@"STO_CUDA_ENTRY STV_DEFAULT"
_Z24norm_and_normalize_blockPdiS_:
.text._Z24norm_and_normalize_blockPdiS_:
[----:B------:R-:W-:Y:S01]  /*0000*/  LDC R1, c[0x0][0x37c] ;  /* 0x0000df00ff017b82 */ /* 0x000fe20000000800 */
[----:B------:R-:W0:Y:S01]  /*0010*/  S2R R17, SR_TID.X ;  /* 0x0000000000117919 */ /* 0x000e220000002100 */
[----:B------:R-:W0:Y:S01]  /*0020*/  LDCU UR4, c[0x0][0x388] ;  /* 0x00007100ff0477ac */ /* 0x000e220008000800 */
[----:B------:R-:W-:Y:S01]  /*0030*/  BSSY.RECONVERGENT B0, `(.L_x_0) ;  /* 0x000000f000007945 */ /* 0x000fe20003800200 */
[----:B------:R-:W-:Y:S01]  /*0040*/  CS2R R2, SRZ ;  /* 0x0000000000027805 */ /* 0x000fe2000001ff00 */
[----:B------:R-:W1:Y:S01]  /*0050*/  LDCU.64 UR6, c[0x0][0x358] ;  /* 0x00006b00ff0677ac */ /* 0x000e620008000a00 */
[----:B0-----:R-:W-:-:S13]  /*0060*/  ISETP.GE.AND P0, PT, R17, UR4, PT ;  /* 0x0000000411007c0c */ /* 0x001fda000bf06270 */
[----:B-1----:R-:W-:Y:S05]  /*0070*/  @P0 BRA `(.L_x_1) ;  /* 0x0000000000280947 */ /* 0x002fea0003800000 */
[----:B------:R-:W0:Y:S01]  /*0080*/  LDC R0, c[0x0][0x360] ;  /* 0x0000d800ff007b82 */ /* 0x000e220000000800 */
[----:B------:R-:W-:Y:S01]  /*0090*/  IMAD.MOV.U32 R9, RZ, RZ, R17 ;  /* 0x000000ffff097224 */ /* 0x000fe200078e0011 */
[----:B------:R-:W-:-:S06]  /*00a0*/  CS2R R2, SRZ ;  /* 0x0000000000027805 */ /* 0x000fcc000001ff00 */
[----:B------:R-:W1:Y:S02]  /*00b0*/  LDC.64 R6, c[0x0][0x380] ;  /* 0x0000e000ff067b82 */ /* 0x000e640000000a00 */
.L_x_2:
[----:B-1----:R-:W-:-:S06]  /*00c0*/  IMAD.WIDE R4, R9, 0x8, R6 ;  /* 0x0000000809047825 */ /* 0x002fcc00078e0206 */
[----:B------:R-:W2:Y:S01]  /*00d0*/  LDG.E.64 R4, desc[UR6][R4.64] ;  /* 0x0000000604047981 */ /* 0x000ea2000c1e1b00 */
[----:B0-----:R-:W-:-:S05]  /*00e0*/  IMAD.IADD R9, R0, 0x1, R9 ;  /* 0x0000000100097824 */ /* 0x001fca00078e0209 */
[----:B------:R-:W-:Y:S01]  /*00f0*/  ISETP.GE.AND P0, PT, R9, UR4, PT ;  /* 0x0000000409007c0c */ /* 0x000fe2000bf06270 */
[----:B--2---:R-:W-:-:S12]  /*0100*/  DFMA R2, R4, R4, R2 ;  /* 0x000000040402722b */ /* 0x004fd80000000002 */
[----:B------:R-:W-:Y:S05]  /*0110*/  @!P0 BRA `(.L_x_2) ;  /* 0xfffffffc00e88947 */ /* 0x000fea000383ffff */
.L_x_1:
[----:B------:R-:W-:Y:S05]  /*0120*/  BSYNC.RECONVERGENT B0 ;  /* 0x0000000000007941 */ /* 0x000fea0003800200 */
.L_x_0:
[----:B------:R-:W0:Y:S01]  /*0130*/  S2UR UR5, SR_CgaCtaId ;  /* 0x00000000000579c3 */ /* 0x000e220000008800 */
[----:B------:R-:W-:Y:S01]  /*0140*/  UMOV UR4, 0x400 ;  /* 0x0000040000047882 */ /* 0x000fe20000000000 */
[----:B------:R-:W1:Y:S01]  /*0150*/  LDCU UR8, c[0x0][0x360] ;  /* 0x00006c00ff0877ac */ /* 0x000e620008000800 */
[----:B------:R-:W-:Y:S01]  /*0160*/  ISETP.NE.AND P1, PT, R17, RZ, PT ;  /* 0x000000ff1100720c */ /* 0x000fe20003f25270 */
[----:B-1----:R-:W-:Y:S02]  /*0170*/  UISETP.GE.U32.AND UP0, UPT, UR8, 0x2, UPT ;  /* 0x000000020800788c */ /* 0x002fe4000bf06070 */
[----:B0-----:R-:W-:-:S06]  /*0180*/  ULEA UR4, UR5, UR4, 0x18 ;  /* 0x0000000405047291 */ /* 0x001fcc000f8ec0ff */
[----:B------:R-:W-:-:S05]  /*0190*/  LEA R7, R17, UR4, 0x3 ;  /* 0x0000000411077c11 */ /* 0x000fca000f8e18ff */
[----:B------:R0:W-:Y:S01]  /*01a0*/  STS.64 [R7], R2 ;  /* 0x0000000207007388 */ /* 0x0001e20000000a00 */
[----:B------:R-:W-:Y:S06]  /*01b0*/  BAR.SYNC.DEFER_BLOCKING 0x0 ;  /* 0x0000000000007b1d */ /* 0x000fec0000010000 */
[----:B------:R-:W-:Y:S05]  /*01c0*/  BRA.U !UP0, `(.L_x_3) ;  /* 0x0000000108307547 */ /* 0x000fea000b800000 */
[----:B------:R-:W-:-:S07]  /*01d0*/  IMAD.U32 R0, RZ, RZ, UR8 ;  /* 0x00000008ff007e24 */ /* 0x000fce000f8e00ff */
.L_x_4:
[----:B------:R-:W-:-:S04]  /*01e0*/  SHF.R.U32.HI R8, RZ, 0x1, R0 ;  /* 0x00000001ff087819 */ /* 0x000fc80000011600 */
[----:B------:R-:W-:-:S13]  /*01f0*/  ISETP.GE.U32.AND P0, PT, R17, R8, PT ;  /* 0x000000081100720c */ /* 0x000fda0003f06070 */
[----:B------:R-:W-:Y:S01]  /*0200*/  @!P0 IMAD R6, R8, 0x8, R7 ;  /* 0x0000000808068824 */ /* 0x000fe200078e0207 */
[----:B------:R-:W-:Y:S04]  /*0210*/  @!P0 LDS.64 R4, [R7] ;  /* 0x0000000007048984 */ /* 0x000fe80000000a00 */
[----:B0-----:R-:W0:Y:S02]  /*0220*/  @!P0 LDS.64 R2, [R6] ;  /* 0x0000000006028984 */ /* 0x001e240000000a00 */
[----:B0-----:R-:W-:-:S07]  /*0230*/  @!P0 DADD R2, R2, R4 ;  /* 0x0000000002028229 */ /* 0x001fce0000000004 */
[----:B------:R1:W-:Y:S01]  /*0240*/  @!P0 STS.64 [R7], R2 ;  /* 0x0000000207008388 */ /* 0x0003e20000000a00 */
[----:B------:R-:W-:Y:S01]  /*0250*/  BAR.SYNC.DEFER_BLOCKING 0x0 ;  /* 0x0000000000007b1d */ /* 0x000fe20000010000 */
[----:B------:R-:W-:Y:S01]  /*0260*/  ISETP.GT.U32.AND P0, PT, R0, 0x3, PT ;  /* 0x000000030000780c */ /* 0x000fe20003f04070 */
[----:B------:R-:W-:-:S12]  /*0270*/  IMAD.MOV.U32 R0, RZ, RZ, R8 ;  /* 0x000000ffff007224 */ /* 0x000fd800078e0008 */
[----:B-1----:R-:W-:Y:S05]  /*0280*/  @P0 BRA `(.L_x_4) ;  /* 0xfffffffc00d40947 */ /* 0x002fea000383ffff */
.L_x_3:
[----:B------:R-:W-:Y:S04]  /*0290*/  BSSY.RECONVERGENT B0, `(.L_x_5) ;  /* 0x0000023000007945 */ /* 0x000fe80003800200 */
[----:B------:R-:W-:Y:S05]  /*02a0*/  @P1 BRA `(.L_x_6) ;  /* 0x0000000000841947 */ /* 0x000fea0003800000 */
[----:B------:R-:W1:Y:S01]  /*02b0*/  S2UR UR5, SR_CgaCtaId ;  /* 0x00000000000579c3 */ /* 0x000e620000008800 */
[----:B------:R-:W-:Y:S01]  /*02c0*/  UMOV UR4, 0x400 ;  /* 0x0000040000047882 */ /* 0x000fe20000000000 */
[----:B------:R-:W-:Y:S02]  /*02d0*/  IMAD.MOV.U32 R8, RZ, RZ, 0x0 ;  /* 0x00000000ff087424 */ /* 0x000fe400078e00ff */
[----:B------:R-:W-:Y:S01]  /*02e0*/  IMAD.MOV.U32 R9, RZ, RZ, 0x3fd80000 ;  /* 0x3fd80000ff097424 */ /* 0x000fe200078e00ff */
[----:B-1----:R-:W-:-:S09]  /*02f0*/  ULEA UR4, UR5, UR4, 0x18 ;  /* 0x0000000405047291 */ /* 0x002fd2000f8ec0ff */
[----:B------:R-:W0:Y:S02]  /*0300*/  LDS.64 R4, [UR4] ;  /* 0x00000004ff047984 */ /* 0x000e240008000a00 */
[----:B0-----:R-:W0:Y:S01]  /*0310*/  MUFU.RSQ64H R3, R5 ;  /* 0x0000000500037308 */ /* 0x001e220000001c00 */
[----:B------:R-:W-:-:S05]  /*0320*/  VIADD R2, R5, 0xfcb00000 ;  /* 0xfcb0000005027836 */ /* 0x000fca0000000000 */
[----:B------:R-:W-:Y:S01]  /*0330*/  ISETP.GE.U32.AND P0, PT, R2, 0x7ca00000, PT ;  /* 0x7ca000000200780c */ /* 0x000fe20003f06070 */
[----:B0-----:R-:W-:-:S08]  /*0340*/  DMUL R6, R2, R2 ;  /* 0x0000000202067228 */ /* 0x001fd00000000000 */
[----:B------:R-:W-:-:S08]  /*0350*/  DFMA R6, R4, -R6, 1 ;  /* 0x3ff000000406742b */ /* 0x000fd00000000806 */
[----:B------:R-:W-:Y:S02]  /*0360*/  DFMA R8, R6, R8, 0.5 ;  /* 0x3fe000000608742b */ /* 0x000fe40000000008 */
[----:B------:R-:W-:-:S08]  /*0370*/  DMUL R6, R2, R6 ;  /* 0x0000000602067228 */ /* 0x000fd00000000000 */
[----:B------:R-:W-:-:S08]  /*0380*/  DFMA R8, R8, R6, R2 ;  /* 0x000000060808722b */ /* 0x000fd00000000002 */
[----:B------:R-:W-:Y:S02]  /*0390*/  DMUL R12, R4, R8 ;  /* 0x00000008040c7228 */ /* 0x000fe40000000000 */
[----:B------:R-:W-:Y:S02]  /*03a0*/  VIADD R7, R9, 0xfff00000 ;  /* 0xfff0000009077836 */ /* 0x000fe40000000000 */
[----:B------:R-:W-:-:S04]  /*03b0*/  IMAD.MOV.U32 R6, RZ, RZ, R8 ;  /* 0x000000ffff067224 */ /* 0x000fc800078e0008 */
[----:B------:R-:W-:-:S08]  /*03c0*/  DFMA R10, R12, -R12, R4 ;  /* 0x8000000c0c0a722b */ /* 0x000fd00000000004 */
[----:B------:R-:W-:Y:S01]  /*03d0*/  DFMA R14, R10, R6, R12 ;  /* 0x000000060a0e722b */ /* 0x000fe2000000000c */
[----:B------:R-:W-:Y:S10]  /*03e0*/  @!P0 BRA `(.L_x_7) ;  /* 0x00000000002c8947 */ /* 0x000ff40003800000 */
[----:B------:R-:W-:Y:S01]  /*03f0*/  MOV R6, R10 ;  /* 0x0000000a00067202 */ /* 0x000fe20000000f00 */
[----:B------:R-:W-:Y:S02]  /*0400*/  IMAD.MOV.U32 R0, RZ, RZ, R8 ;  /* 0x000000ffff007224 */ /* 0x000fe400078e0008 */
[----:B------:R-:W-:Y:S02]  /*0410*/  IMAD.MOV.U32 R19, RZ, RZ, R11 ;  /* 0x000000ffff137224 */ /* 0x000fe400078e000b */
[----:B------:R-:W-:Y:S01]  /*0420*/  IMAD.MOV.U32 R10, RZ, RZ, R2 ;  /* 0x000000ffff0a7224 */ /* 0x000fe200078e0002 */
[----:B------:R-:W-:Y:S01]  /*0430*/  MOV R2, 0x480 ;  /* 0x0000048000027802 */ /* 0x000fe20000000f00 */
[----:B------:R-:W-:Y:S02]  /*0440*/  IMAD.MOV.U32 R8, RZ, RZ, R4 ;  /* 0x000000ffff087224 */ /* 0x000fe400078e0004 */
[----:B------:R-:W-:Y:S02]  /*0450*/  IMAD.MOV.U32 R9, RZ, RZ, R5 ;  /* 0x000000ffff097224 */ /* 0x000fe400078e0005 */
[----:B------:R-:W-:-:S07]  /*0460*/  IMAD.MOV.U32 R11, RZ, RZ, R7 ;  /* 0x000000ffff0b7224 */ /* 0x000fce00078e0007 */
[----:B------:R-:W-:Y:S05]  /*0470*/  CALL.REL.NOINC `($__internal_1_$__cuda_sm20_dsqrt_rn_f64_mediumpath_v1) ;  /* 0x0000000800707944 */ /* 0x000fea0003c00000 */
[----:B------:R-:W-:Y:S02]  /*0480*/  IMAD.MOV.U32 R14, RZ, RZ, R6 ;  /* 0x000000ffff0e7224 */ /* 0x000fe400078e0006 */
[----:B------:R-:W-:-:S07]  /*0490*/  IMAD.MOV.U32 R15, RZ, RZ, R7 ;  /* 0x000000ffff0f7224 */ /* 0x000fce00078e0007 */
.L_x_7:
[----:B------:R-:W0:Y:S02]  /*04a0*/  LDC.64 R2, c[0x0][0x390] ;  /* 0x0000e400ff027b82 */ /* 0x000e240000000a00 */
[----:B0-----:R1:W-:Y:S02]  /*04b0*/  STG.E.64 desc[UR6][R2.64], R14 ;  /* 0x0000000e02007986 */ /* 0x0013e4000c101b06 */
.L_x_6:
[----:B------:R-:W-:Y:S05]  /*04c0*/  BSYNC.RECONVERGENT B0 ;  /* 0x0000000000007941 */ /* 0x000fea0003800200 */
.L_x_5:
[----:B------:R-:W2:Y:S01]  /*04d0*/  LDCU UR4, c[0x0][0x388] ;  /* 0x00007100ff0477ac */ /* 0x000ea20008000800 */
[----:B------:R-:W-:Y:S01]  /*04e0*/  BAR.SYNC.DEFER_BLOCKING 0x0 ;  /* 0x0000000000007b1d */ /* 0x000fe20000010000 */
[----:B--2---:R-:W-:-:S13]  /*04f0*/  ISETP.GE.AND P0, PT, R17, UR4, PT ;  /* 0x0000000411007c0c */ /* 0x004fda000bf06270 */
[----:B------:R-:W-:Y:S05]  /*0500*/  @P0 EXIT ;  /* 0x000000000000094d */ /* 0x000fea0003800000 */
[----:B------:R-:W2:Y:S01]  /*0510*/  S2UR UR5, SR_CgaCtaId ;  /* 0x00000000000579c3 */ /* 0x000ea20000008800 */
[----:B------:R-:W-:Y:S01]  /*0520*/  UMOV UR4, 0x400 ;  /* 0x0000040000047882 */ /* 0x000fe20000000000 */
[----:B------:R-:W-:Y:S02]  /*0530*/  IMAD.MOV.U32 R6, RZ, RZ, 0x0 ;  /* 0x00000000ff067424 */ /* 0x000fe400078e00ff */
[----:B0-----:R-:W-:Y:S01]  /*0540*/  IMAD.MOV.U32 R7, RZ, RZ, 0x3fd80000 ;  /* 0x3fd80000ff077424 */ /* 0x001fe200078e00ff */
[----:B--2---:R-:W-:-:S09]  /*0550*/  ULEA UR4, UR5, UR4, 0x18 ;  /* 0x0000000405047291 */ /* 0x004fd2000f8ec0ff */
[----:B------:R-:W1:Y:S02]  /*0560*/  LDS.64 R8, [UR4] ;  /* 0x00000004ff087984 */ /* 0x000e640008000a00 */
[----:B------:R-:W0:Y:S01]  /*0570*/  LDCU UR4, c[0x0][0x388] ;  /* 0x00007100ff0477ac */ /* 0x000e220008000800 */
[----:B-1----:R-:W1:Y:S01]  /*0580*/  MUFU.RSQ64H R3, R9 ;  /* 0x0000000900037308 */ /* 0x002e620000001c00 */
[----:B------:R-:W-:-:S05]  /*0590*/  VIADD R2, R9, 0xfcb00000 ;  /* 0xfcb0000009027836 */ /* 0x000fca0000000000 */
[----:B------:R-:W-:Y:S01]  /*05a0*/  ISETP.GE.U32.AND P0, PT, R2, 0x7ca00000, PT ;  /* 0x7ca000000200780c */ /* 0x000fe20003f06070 */
[----:B-1----:R-:W-:-:S08]  /*05b0*/  DMUL R4, R2, R2 ;  /* 0x0000000202047228 */ /* 0x002fd00000000000 */
[----:B------:R-:W-:-:S08]  /*05c0*/  DFMA R4, R8, -R4, 1 ;  /* 0x3ff000000804742b */ /* 0x000fd00000000804 */
[----:B------:R-:W-:Y:S02]  /*05d0*/  DFMA R6, R4, R6, 0.5 ;  /* 0x3fe000000406742b */ /* 0x000fe40000000006 */
[----:B------:R-:W-:-:S08]  /*05e0*/  DMUL R4, R2, R4 ;  /* 0x0000000402047228 */ /* 0x000fd00000000000 */
[----:B------:R-:W-:Y:S02]  /*05f0*/  DFMA R14, R6, R4, R2 ;  /* 0x00000004060e722b */ /* 0x000fe40000000002 */
[----:B------:R-:W1:Y:S06]  /*0600*/  LDC.64 R4, c[0x0][0x380] ;  /* 0x0000e000ff047b82 */ /* 0x000e6c0000000a00 */
[----:B------:R-:W-:Y:S02]  /*0610*/  DMUL R12, R8, R14 ;  /* 0x0000000e080c7228 */ /* 0x000fe40000000000 */
[----:B------:R-:W-:-:S02]  /*0620*/  VIADD R11, R15, 0xfff00000 ;  /* 0xfff000000f0b7836 */ /* 0x000fc40000000000 */
[----:B------:R-:W-:-:S04]  /*0630*/  IMAD.MOV.U32 R10, RZ, RZ, R14 ;  /* 0x000000ffff0a7224 */ /* 0x000fc800078e000e */
[----:B------:R-:W-:-:S08]  /*0640*/  DFMA R18, R12, -R12, R8 ;  /* 0x8000000c0c12722b */ /* 0x000fd00000000008 */
[----:B------:R-:W-:Y:S01]  /*0650*/  DFMA R6, R18, R10, R12 ;  /* 0x0000000a1206722b */ /* 0x000fe2000000000c */
[----:B0-----:R-:W-:Y:S10]  /*0660*/  @!P0 BRA `(.L_x_8) ;  /* 0x0000000000148947 */ /* 0x001ff40003800000 */
[----:B------:R-:W-:Y:S01]  /*0670*/  IMAD.MOV.U32 R10, RZ, RZ, R2 ;  /* 0x000000ffff0a7224 */ /* 0x000fe200078e0002 */
[----:B------:R-:W-:Y:S01]  /*0680*/  MOV R0, R14 ;  /* 0x0000000e00007202 */ /* 0x000fe20000000f00 */
[----:B------:R-:W-:Y:S01]  /*0690*/  IMAD.MOV.U32 R6, RZ, RZ, R18 ;  /* 0x000000ffff067224 */ /* 0x000fe200078e0012 */
[----:B------:R-:W-:-:S07]  /*06a0*/  MOV R2, 0x6c0 ;  /* 0x000006c000027802 */ /* 0x000fce0000000f00 */
[----:B-1----:R-:W-:Y:S05]  /*06b0*/  CALL.REL.NOINC `($__internal_1_$__cuda_sm20_dsqrt_rn_f64_mediumpath_v1) ;  /* 0x0000000400e07944 */ /* 0x002fea0003c00000 */
.L_x_8:
[----:B-1----:R-:W-:-:S05]  /*06c0*/  IMAD.WIDE R8, R17, 0x8, R4 ;  /* 0x0000000811087825 */ /* 0x002fca00078e0204 */
[----:B------:R-:W2:Y:S01]  /*06d0*/  LDG.E.64 R12, desc[UR6][R8.64] ;  /* 0x00000006080c7981 */ /* 0x000ea2000c1e1b00 */
[----:B------:R-:W0:Y:S01]  /*06e0*/  MUFU.RCP64H R3, R7 ;  /* 0x0000000700037308 */ /* 0x000e220000001800 */
[----:B------:R-:W-:Y:S01]  /*06f0*/  IMAD.MOV.U32 R2, RZ, RZ, 0x1 ;  /* 0x00000001ff027424 */ /* 0x000fe200078e00ff */
[----:B------:R-:W-:Y:S05]  /*0700*/  BSSY.RECONVERGENT B0, `(.L_x_9) ;  /* 0x0000013000007945 */ /* 0x000fea0003800200 */
[----:B0-----:R-:W-:-:S08]  /*0710*/  DFMA R10, -R6, R2, 1 ;  /* 0x3ff00000060a742b */ /* 0x001fd00000000102 */
[----:B------:R-:W-:-:S08]  /*0720*/  DFMA R10, R10, R10, R10 ;  /* 0x0000000a0a0a722b */ /* 0x000fd0000000000a */
[----:B------:R-:W-:-:S08]  /*0730*/  DFMA R10, R2, R10, R2 ;  /* 0x0000000a020a722b */ /* 0x000fd00000000002 */
[----:B------:R-:W-:-:S08]  /*0740*/  DFMA R2, -R6, R10, 1 ;  /* 0x3ff000000602742b */ /* 0x000fd0000000010a */
[----:B------:R-:W-:-:S08]  /*0750*/  DFMA R2, R10, R2, R10 ;  /* 0x000000020a02722b */ /* 0x000fd0000000000a */
[----:B--2---:R-:W-:Y:S01]  /*0760*/  DMUL R10, R12, R2 ;  /* 0x000000020c0a7228 */ /* 0x004fe20000000000 */
[----:B------:R-:W-:-:S07]  /*0770*/  FSETP.GEU.AND P1, PT, |R13|, 6.5827683646048100446e-37, PT ;  /* 0x036000000d00780b */ /* 0x000fce0003f2e200 */
[----:B------:R-:W-:-:S08]  /*0780*/  DFMA R14, -R6, R10, R12 ;  /* 0x0000000a060e722b */ /* 0x000fd0000000010c */
[----:B------:R-:W-:-:S10]  /*0790*/  DFMA R2, R2, R14, R10 ;  /* 0x0000000e0202722b */ /* 0x000fd4000000000a */
[----:B------:R-:W-:-:S05]  /*07a0*/  FFMA R0, RZ, R7, R3 ;  /* 0x00000007ff007223 */ /* 0x000fca0000000003 */
[----:B------:R-:W-:-:S13]  /*07b0*/  FSETP.GT.AND P0, PT, |R0|, 1.469367938527859385e-39, PT ;  /* 0x001000000000780b */ /* 0x000fda0003f04200 */
[----:B------:R-:W-:Y:S05]  /*07c0*/  @P0 BRA P1, `(.L_x_10) ;  /* 0x0000000000180947 */ /* 0x000fea0000800000 */
[----:B------:R-:W-:Y:S01]  /*07d0*/  IMAD.MOV.U32 R10, RZ, RZ, R6 ;  /* 0x000000ffff0a7224 */ /* 0x000fe200078e0006 */
[----:B------:R-:W-:Y:S01]  /*07e0*/  MOV R0, 0x810 ;  /* 0x0000081000007802 */ /* 0x000fe20000000f00 */
[----:B------:R-:W-:-:S07]  /*07f0*/  IMAD.MOV.U32 R11, RZ, RZ, R7 ;  /* 0x000000ffff0b7224 */ /* 0x000fce00078e0007 */
[----:B------:R-:W-:Y:S05]  /*0800*/  CALL.REL.NOINC `($__internal_0_$__cuda_sm20_div_rn_f64_full) ;  /* 0x0000000000207944 */ /* 0x000fea0003c00000 */
[----:B------:R-:W-:Y:S02]  /*0810*/  IMAD.MOV.U32 R2, RZ, RZ, R20 ;  /* 0x000000ffff027224 */ /* 0x000fe400078e0014 */
[----:B------:R-:W-:-:S07]  /*0820*/  IMAD.MOV.U32 R3, RZ, RZ, R21 ;  /* 0x000000ffff037224 */ /* 0x000fce00078e0015 */
.L_x_10:
[----:B------:R-:W-:Y:S05]  /*0830*/  BSYNC.RECONVERGENT B0 ;  /* 0x0000000000007941 */ /* 0x000fea0003800200 */
.L_x_9:
[----:B------:R0:W-:Y:S01]  /*0840*/  STG.E.64 desc[UR6][R8.64], R2 ;  /* 0x0000000208007986 */ /* 0x0001e2000c101b06 */
[----:B------:R-:W-:-:S05]  /*0850*/  VIADD R17, R17, UR8 ;  /* 0x0000000811117c36 */ /* 0x000fca0008000000 */
[----:B------:R-:W-:-:S13]  /*0860*/  ISETP.GE.AND P0, PT, R17, UR4, PT ;  /* 0x0000000411007c0c */ /* 0x000fda000bf06270 */
[----:B0-----:R-:W-:Y:S05]  /*0870*/  @!P0 BRA `(.L_x_8) ;  /* 0xfffffffc00908947 */ /* 0x001fea000383ffff */
[----:B------:R-:W-:Y:S05]  /*0880*/  EXIT ;  /* 0x000000000000794d */ /* 0x000fea0003800000 */
        .weak           $__internal_0_$__cuda_sm20_div_rn_f64_full
        .type           $__internal_0_$__cuda_sm20_div_rn_f64_full,@function
        .size           $__internal_0_$__cuda_sm20_div_rn_f64_full,($__internal_1_$__cuda_sm20_dsqrt_rn_f64_mediumpath_v1 - $__internal_0_$__cuda_sm20_div_rn_f64_full)
$__internal_0_$__cuda_sm20_div_rn_f64_full:
[C---:B------:R-:W-:Y:S01]  /*0890*/  FSETP.GEU.AND P0, PT, |R11|.reuse, 1.469367938527859385e-39, PT ;  /* 0x001000000b00780b */ /* 0x040fe20003f0e200 */
[----:B------:R-:W-:Y:S01]  /*08a0*/  IMAD.MOV.U32 R20, RZ, RZ, 0x1 ;  /* 0x00000001ff147424 */ /* 0x000fe200078e00ff */
[----:B------:R-:W-:Y:S01]  /*08b0*/  LOP3.LUT R2, R11, 0x800fffff, RZ, 0xc0, !PT ;  /* 0x800fffff0b027812 */ /* 0x000fe200078ec0ff */
[----:B------:R-:W-:Y:S01]  /*08c0*/  BSSY.RECONVERGENT B1, `(.L_x_11) ;  /* 0x0000054000017945 */ /* 0x000fe20003800200 */
[C---:B------:R-:W-:Y:S02]  /*08d0*/  FSETP.GEU.AND P2, PT, |R13|.reuse, 1.469367938527859385e-39, PT ;  /* 0x001000000d00780b */ /* 0x040fe40003f4e200 */
[----:B------:R-:W-:Y:S01]  /*08e0*/  LOP3.LUT R3, R2, 0x3ff00000, RZ, 0xfc, !PT ;  /* 0x3ff0000002037812 */ /* 0x000fe200078efcff */
[----:B------:R-:W-:Y:S01]  /*08f0*/  IMAD.MOV.U32 R2, RZ, RZ, R10 ;  /* 0x000000ffff027224 */ /* 0x000fe200078e000a */
[----:B------:R-:W-:Y:S02]  /*0900*/  LOP3.LUT R16, R13, 0x7ff00000, RZ, 0xc0, !PT ;  /* 0x7ff000000d107812 */ /* 0x000fe400078ec0ff */
[----:B------:R-:W-:-:S02]  /*0910*/  LOP3.LUT R19, R11, 0x7ff00000, RZ, 0xc0, !PT ;  /* 0x7ff000000b137812 */ /* 0x000fc400078ec0ff */
[----:B------:R-:W-:Y:S01]  /*0920*/  MOV R18, 0x1ca00000 ;  /* 0x1ca0000000127802 */ /* 0x000fe20000000f00 */
[----:B------:R-:W-:Y:S01]  /*0930*/  @!P0 DMUL R2, R10, 8.98846567431157953865e+307 ;  /* 0x7fe000000a028828 */ /* 0x000fe20000000000 */
[C---:B------:R-:W-:Y:S01]  /*0940*/  ISETP.GE.U32.AND P1, PT, R16.reuse, R19, PT ;  /* 0x000000131000720c */ /* 0x040fe20003f26070 */
[----:B------:R-:W-:Y:S02]  /*0950*/  IMAD.MOV.U32 R26, RZ, RZ, R16 ;  /* 0x000000ffff1a7224 */ /* 0x000fe400078e0010 */
[----:B------:R-:W-:Y:S01]  /*0960*/  @!P2 LOP3.LUT R23, R11, 0x7ff00000, RZ, 0xc0, !PT ;  /* 0x7ff000000b17a812 */ /* 0x000fe200078ec0ff */
[----:B------:R-:W-:Y:S01]  /*0970*/  @!P2 IMAD.MOV.U32 R22, RZ, RZ, RZ ;  /* 0x000000ffff16a224 */ /* 0x000fe200078e00ff */
[----:B------:R-:W0:Y:S02]  /*0980*/  MUFU.RCP64H R21, R3 ;  /* 0x0000000300157308 */ /* 0x000e240000001800 */
[----:B------:R-:W-:Y:S02]  /*0990*/  @!P2 ISETP.GE.U32.AND P3, PT, R16, R23, PT ;  /* 0x000000171000a20c */ /* 0x000fe40003f66070 */
[----:B------:R-:W-:-:S02]  /*09a0*/  @!P0 LOP3.LUT R19, R3, 0x7ff00000, RZ, 0xc0, !PT ;  /* 0x7ff0000003138812 */ /* 0x000fc400078ec0ff */
[----:B------:R-:W-:-:S03]  /*09b0*/  @!P2 SEL R23, R18, 0x63400000, !P3 ;  /* 0x634000001217a807 */ /* 0x000fc60005800000 */
[----:B------:R-:W-:Y:S01]  /*09c0*/  VIADD R27, R19, 0xffffffff ;  /* 0xffffffff131b7836 */ /* 0x000fe20000000000 */
[----:B------:R-:W-:-:S04]  /*09d0*/  @!P2 LOP3.LUT R23, R23, 0x80000000, R13, 0xf8, !PT ;  /* 0x800000001717a812 */ /* 0x000fc800078ef80d */
[----:B------:R-:W-:Y:S01]  /*09e0*/  @!P2 LOP3.LUT R23, R23, 0x100000, RZ, 0xfc, !PT ;  /* 0x001000001717a812 */ /* 0x000fe200078efcff */
[----:B0-----:R-:W-:-:S08]  /*09f0*/  DFMA R14, R20, -R2, 1 ;  /* 0x3ff00000140e742b */ /* 0x001fd00000000802 */
[----:B------:R-:W-:-:S08]  /*0a00*/  DFMA R14, R14, R14, R14 ;  /* 0x0000000e0e0e722b */ /* 0x000fd0000000000e */
[----:B------:R-:W-:Y:S01]  /*0a10*/  DFMA R20, R20, R14, R20 ;  /* 0x0000000e1414722b */ /* 0x000fe20000000014 */
[----:B------:R-:W-:Y:S01]  /*0a20*/  SEL R15, R18, 0x63400000, !P1 ;  /* 0x63400000120f7807 */ /* 0x000fe20004800000 */
[----:B------:R-:W-:-:S03]  /*0a30*/  IMAD.MOV.U32 R14, RZ, RZ, R12 ;  /* 0x000000ffff0e7224 */ /* 0x000fc600078e000c */
[----:B------:R-:W-:-:S03]  /*0a40*/  LOP3.LUT R15, R15, 0x800fffff, R13, 0xf8, !PT ;  /* 0x800fffff0f0f7812 */ /* 0x000fc600078ef80d */
[----:B------:R-:W-:-:S03]  /*0a50*/  DFMA R24, R20, -R2, 1 ;  /* 0x3ff000001418742b */ /* 0x000fc60000000802 */
[----:B------:R-:W-:-:S05]  /*0a60*/  @!P2 DFMA R14, R14, 2, -R22 ;  /* 0x400000000e0ea82b */ /* 0x000fca0000000816 */
[----:B------:R-:W-:-:S05]  /*0a70*/  DFMA R24, R20, R24, R20 ;  /* 0x000000181418722b */ /* 0x000fca0000000014 */
[----:B------:R-:W-:-:S03]  /*0a80*/  @!P2 LOP3.LUT R26, R15, 0x7ff00000, RZ, 0xc0, !PT ;  /* 0x7ff000000f1aa812 */ /* 0x000fc600078ec0ff */
[----:B------:R-:W-:Y:S02]  /*0a90*/  DMUL R20, R24, R14 ;  /* 0x0000000e18147228 */ /* 0x000fe40000000000 */
[----:B------:R-:W-:-:S05]  /*0aa0*/  VIADD R22, R26, 0xffffffff ;  /* 0xffffffff1a167836 */ /* 0x000fca0000000000 */
[----:B------:R-:W-:Y:S01]  /*0ab0*/  ISETP.GT.U32.AND P0, PT, R22, 0x7feffffe, PT ;  /* 0x7feffffe1600780c */ /* 0x000fe20003f04070 */
[----:B------:R-:W-:-:S03]  /*0ac0*/  DFMA R22, R20, -R2, R14 ;  /* 0x800000021416722b */ /* 0x000fc6000000000e */
[----:B------:R-:W-:-:S05]  /*0ad0*/  ISETP.GT.U32.OR P0, PT, R27, 0x7feffffe, P0 ;  /* 0x7feffffe1b00780c */ /* 0x000fca0000704470 */
[----:B------:R-:W-:-:S08]  /*0ae0*/  DFMA R22, R24, R22, R20 ;  /* 0x000000161816722b */ /* 0x000fd00000000014 */
[----:B------:R-:W-:Y:S05]  /*0af0*/  @P0 BRA `(.L_x_12) ;  /* 0x00000000006c0947 */ /* 0x000fea0003800000 */
[----:B------:R-:W-:-:S04]  /*0b00*/  LOP3.LUT R13, R11, 0x7ff00000, RZ, 0xc0, !PT ;  /* 0x7ff000000b0d7812 */ /* 0x000fc800078ec0ff */
[CC--:B------:R-:W-:Y:S02]  /*0b10*/  VIADDMNMX R12, R16.reuse, -R13.reuse, 0xb9600000, !PT ;  /* 0xb9600000100c7446 */ /* 0x0c0fe4000780090d */
[----:B------:R-:W-:Y:S02]  /*0b20*/  ISETP.GE.U32.AND P0, PT, R16, R13, PT ;  /* 0x0000000d1000720c */ /* 0x000fe40003f06070 */
[----:B------:R-:W-:Y:S02]  /*0b30*/  VIMNMX R12, PT, PT, R12, 0x46a00000, PT ;  /* 0x46a000000c0c7848 */ /* 0x000fe40003fe0100 */
[----:B------:R-:W-:Y:S01]  /*0b40*/  SEL R13, R18, 0x63400000, !P0 ;  /* 0x63400000120d7807 */ /* 0x000fe20004000000 */
[----:B------:R-:W-:-:S04]  /*0b50*/  IMAD.MOV.U32 R18, RZ, RZ, RZ ;  /* 0x000000ffff127224 */ /* 0x000fc800078e00ff */
[----:B------:R-:W-:-:S04]  /*0b60*/  IMAD.IADD R12, R12, 0x1, -R13 ;  /* 0x000000010c0c7824 */ /* 0x000fc800078e0a0d */
[----:B------:R-:W-:-:S06]  /*0b70*/  VIADD R19, R12, 0x7fe00000 ;  /* 0x7fe000000c137836 */ /* 0x000fcc0000000000 */
[----:B------:R-:W-:-:S10]  /*0b80*/  DMUL R20, R22, R18 ;  /* 0x0000001216147228 */ /* 0x000fd40000000000 */
[----:B------:R-:W-:-:S13]  /*0b90*/  FSETP.GTU.AND P0, PT, |R21|, 1.469367938527859385e-39, PT ;  /* 0x001000001500780b */ /* 0x000fda0003f0c200 */
[----:B------:R-:W-:Y:S05]  /*0ba0*/  @P0 BRA `(.L_x_13) ;  /* 0x0000000000940947 */ /* 0x000fea0003800000 */
[----:B------:R-:W-:Y:S01]  /*0bb0*/  DFMA R2, R22, -R2, R14 ;  /* 0x800000021602722b */ /* 0x000fe2000000000e */
[----:B------:R-:W-:-:S09]  /*0bc0*/  IMAD.MOV.U32 R18, RZ, RZ, RZ ;  /* 0x000000ffff127224 */ /* 0x000fd200078e00ff */
[C---:B------:R-:W-:Y:S02]  /*0bd0*/  FSETP.NEU.AND P0, PT, R3.reuse, RZ, PT ;  /* 0x000000ff0300720b */ /* 0x040fe40003f0d000 */
[----:B------:R-:W-:-:S04]  /*0be0*/  LOP3.LUT R11, R3, 0x80000000, R11, 0x48, !PT ;  /* 0x80000000030b7812 */ /* 0x000fc800078e480b */
[----:B------:R-:W-:-:S07]  /*0bf0*/  LOP3.LUT R19, R11, R19, RZ, 0xfc, !PT ;  /* 0x000000130b137212 */ /* 0x000fce00078efcff */
[----:B------:R-:W-:Y:S05]  /*0c00*/  @!P0 BRA `(.L_x_13) ;  /* 0x00000000007c8947 */ /* 0x000fea0003800000 */
[----:B------:R-:W-:Y:S01]  /*0c10*/  IMAD.MOV R3, RZ, RZ, -R12 ;  /* 0x000000ffff037224 */ /* 0x000fe200078e0a0c */
[----:B------:R-:W-:Y:S01]  /*0c20*/  MOV R2, RZ ;  /* 0x000000ff00027202 */ /* 0x000fe20000000f00 */
[----:B------:R-:W-:-:S05]  /*0c30*/  DMUL.RP R18, R22, R18 ;  /* 0x0000001216127228 */ /* 0x000fca0000008000 */
[----:B------:R-:W-:-:S05]  /*0c40*/  DFMA R2, R20, -R2, R22 ;  /* 0x800000021402722b */ /* 0x000fca0000000016 */
[----:B------:R-:W-:Y:S02]  /*0c50*/  LOP3.LUT R11, R19, R11, RZ, 0x3c, !PT ;  /* 0x0000000b130b7212 */ /* 0x000fe400078e3cff */
[----:B------:R-:W-:-:S04]  /*0c60*/  IADD3 R2, PT, PT, -R12, -0x43300000, RZ ;  /* 0xbcd000000c027810 */ /* 0x000fc80007ffe1ff */
[----:B------:R-:W-:-:S04]  /*0c70*/  FSETP.NEU.AND P0, PT, |R3|, R2, PT ;  /* 0x000000020300720b */ /* 0x000fc80003f0d200 */
[----:B------:R-:W-:Y:S02]  /*0c80*/  FSEL R20, R18, R20, !P0 ;  /* 0x0000001412147208 */ /* 0x000fe40004000000 */
[----:B------:R-:W-:Y:S01]  /*0c90*/  FSEL R21, R11, R21, !P0 ;  /* 0x000000150b157208 */ /* 0x000fe20004000000 */
[----:B------:R-:W-:Y:S06]  /*0ca0*/  BRA `(.L_x_13) ;  /* 0x0000000000547947 */ /* 0x000fec0003800000 */
.L_x_12:
[----:B------:R-:W-:-:S14]  /*0cb0*/  DSETP.NAN.AND P0, PT, R12, R12, PT ;  /* 0x0000000c0c00722a */ /* 0x000fdc0003f08000 */
[----:B------:R-:W-:Y:S05]  /*0cc0*/  @P0 BRA `(.L_x_14) ;  /* 0x0000000000440947 */ /* 0x000fea0003800000 */
[----:B------:R-:W-:-:S14]  /*0cd0*/  DSETP.NAN.AND P0, PT, R10, R10, PT ;  /* 0x0000000a0a00722a */ /* 0x000fdc0003f08000 */
[----:B------:R-:W-:Y:S05]  /*0ce0*/  @P0 BRA `(.L_x_15) ;  /* 0x0000000000300947 */ /* 0x000fea0003800000 */
[----:B------:R-:W-:Y:S01]  /*0cf0*/  ISETP.NE.AND P0, PT, R26, R19, PT ;  /* 0x000000131a00720c */ /* 0x000fe20003f05270 */
[----:B------:R-:W-:Y:S02]  /*0d00*/  IMAD.MOV.U32 R20, RZ, RZ, 0x0 ;  /* 0x00000000ff147424 */ /* 0x000fe400078e00ff */
[----:B------:R-:W-:-:S10]  /*0d10*/  IMAD.MOV.U32 R21, RZ, RZ, -0x80000 ;  /* 0xfff80000ff157424 */ /* 0x000fd400078e00ff */
[----:B------:R-:W-:Y:S05]  /*0d20*/  @!P0 BRA `(.L_x_13) ;  /* 0x0000000000348947 */ /* 0x000fea0003800000 */
[----:B------:R-:W-:Y:S02]  /*0d30*/  ISETP.NE.AND P0, PT, R26, 0x7ff00000, PT ;  /* 0x7ff000001a00780c */ /* 0x000fe40003f05270 */
[----:B------:R-:W-:Y:S02]  /*0d40*/  LOP3.LUT R21, R13, 0x80000000, R11, 0x48, !PT ;  /* 0x800000000d157812 */ /* 0x000fe400078e480b */
[----:B------:R-:W-:-:S13]  /*0d50*/  ISETP.EQ.OR P0, PT, R19, RZ, !P0 ;  /* 0x000000ff1300720c */ /* 0x000fda0004702670 */
[----:B------:R-:W-:Y:S01]  /*0d60*/  @P0 LOP3.LUT R2, R21, 0x7ff00000, RZ, 0xfc, !PT ;  /* 0x7ff0000015020812 */ /* 0x000fe200078efcff */
[----:B------:R-:W-:Y:S02]  /*0d70*/  @!P0 IMAD.MOV.U32 R20, RZ, RZ, RZ ;  /* 0x000000ffff148224 */ /* 0x000fe400078e00ff */
[----:B------:R-:W-:Y:S02]  /*0d80*/  @P0 IMAD.MOV.U32 R20, RZ, RZ, RZ ;  /* 0x000000ffff140224 */ /* 0x000fe400078e00ff */
[----:B------:R-:W-:Y:S01]  /*0d90*/  @P0 IMAD.MOV.U32 R21, RZ, RZ, R2 ;  /* 0x000000ffff150224 */ /* 0x000fe200078e0002 */
[----:B------:R-:W-:Y:S06]  /*0da0*/  BRA `(.L_x_13) ;  /* 0x0000000000147947 */ /* 0x000fec0003800000 */
.L_x_15:
[----:B------:R-:W-:Y:S01]  /*0db0*/  LOP3.LUT R21, R11, 0x80000, RZ, 0xfc, !PT ;  /* 0x000800000b157812 */ /* 0x000fe200078efcff */
[----:B------:R-:W-:Y:S01]  /*0dc0*/  IMAD.MOV.U32 R20, RZ, RZ, R10 ;  /* 0x000000ffff147224 */ /* 0x000fe200078e000a */
[----:B------:R-:W-:Y:S06]  /*0dd0*/  BRA `(.L_x_13) ;  /* 0x0000000000087947 */ /* 0x000fec0003800000 */
.L_x_14:
[----:B------:R-:W-:Y:S01]  /*0de0*/  LOP3.LUT R21, R13, 0x80000, RZ, 0xfc, !PT ;  /* 0x000800000d157812 */ /* 0x000fe200078efcff */
[----:B------:R-:W-:-:S07]  /*0df0*/  IMAD.MOV.U32 R20, RZ, RZ, R12 ;  /* 0x000000ffff147224 */ /* 0x000fce00078e000c */
.L_x_13:
[----:B------:R-:W-:Y:S05]  /*0e00*/  BSYNC.RECONVERGENT B1 ;  /* 0x0000000000017941 */ /* 0x000fea0003800200 */
.L_x_11:
[----:B------:R-:W-:Y:S02]  /*0e10*/  IMAD.MOV.U32 R2, RZ, RZ, R0 ;  /* 0x000000ffff027224 */ /* 0x000fe400078e0000 */
[----:B------:R-:W-:-:S04]  /*0e20*/  IMAD.MOV.U32 R3, RZ, RZ, 0x0 ;  /* 0x00000000ff037424 */ /* 0x000fc800078e00ff */
[----:B------:R-:W-:Y:S05]  /*0e30*/  RET.REL.NODEC R2 `(_Z24norm_and_normalize_blockPdiS_) ;  /* 0xfffffff002707950 */ /* 0x000fea0003c3ffff */
        .weak           $__internal_1_$__cuda_sm20_dsqrt_rn_f64_mediumpath_v1
        .type           $__internal_1_$__cuda_sm20_dsqrt_rn_f64_mediumpath_v1,@function
        .size           $__internal_1_$__cuda_sm20_dsqrt_rn_f64_mediumpath_v1,(.L_x_30 - $__internal_1_$__cuda_sm20_dsqrt_rn_f64_mediumpath_v1)
$__internal_1_$__cuda_sm20_dsqrt_rn_f64_mediumpath_v1:
[----:B------:R-:W-:Y:S01]  /*0e40*/  ISETP.GE.U32.AND P0, PT, R10, -0x3400000, PT ;  /* 0xfcc000000a00780c */ /* 0x000fe20003f06070 */
[----:B------:R-:W-:Y:S01]  /*0e50*/  BSSY.RECONVERGENT B1, `(.L_x_16) ;  /* 0x0000025000017945 */ /* 0x000fe20003800200 */
[----:B------:R-:W-:Y:S01]  /*0e60*/  IMAD.MOV.U32 R7, RZ, RZ, R19 ;  /* 0x000000ffff077224 */ /* 0x000fe200078e0013 */
[----:B------:R-:W-:-:S10]  /*0e70*/  MOV R10, R0 ;  /* 0x00000000000a7202 */ /* 0x000fd40000000f00 */
[----:B------:R-:W-:Y:S05]  /*0e80*/  @!P0 BRA `(.L_x_17) ;  /* 0x0000000000208947 */ /* 0x000fea0003800000 */
[----:B------:R-:W-:-:S10]  /*0e90*/  DFMA.RM R6, R6, R10, R12 ;  /* 0x0000000a0606722b */ /* 0x000fd4000000400c */
[----:B------:R-:W-:-:S05]  /*0ea0*/  IADD3 R10, P0, PT, R6, 0x1, RZ ;  /* 0x00000001060a7810 */ /* 0x000fca0007f1e0ff */
[----:B------:R-:W-:-:S06]  /*0eb0*/  IMAD.X R11, RZ, RZ, R7, P0 ;  /* 0x000000ffff0b7224 */ /* 0x000fcc00000e0607 */
[----:B------:R-:W-:-:S08]  /*0ec0*/  DFMA.RP R8, -R6, R10, R8 ;  /* 0x0000000a0608722b */ /* 0x000fd00000008108 */
[----:B------:R-:W-:-:S06]  /*0ed0*/  DSETP.GT.AND P0, PT, R8, RZ, PT ;  /* 0x000000ff0800722a */ /* 0x000fcc0003f04000 */
[----:B------:R-:W-:Y:S02]  /*0ee0*/  FSEL R6, R10, R6, P0 ;  /* 0x000000060a067208 */ /* 0x000fe40000000000 */
[----:B------:R-:W-:Y:S01]  /*0ef0*/  FSEL R7, R11, R7, P0 ;  /* 0x000000070b077208 */ /* 0x000fe20000000000 */
[----:B------:R-:W-:Y:S06]  /*0f00*/  BRA `(.L_x_18) ;  /* 0x0000000000647947 */ /* 0x000fec0003800000 */
.L_x_17:
[----:B------:R-:W-:-:S14]  /*0f10*/  DSETP.NE.AND P0, PT, R8, RZ, PT ;  /* 0x000000ff0800722a */ /* 0x000fdc0003f05000 */
[----:B------:R-:W-:Y:S05]  /*0f20*/  @!P0 BRA `(.L_x_19) ;  /* 0x0000000000588947 */ /* 0x000fea0003800000 */
[----:B------:R-:W-:-:S13]  /*0f30*/  ISETP.GE.AND P0, PT, R9, RZ, PT ;  /* 0x000000ff0900720c */ /* 0x000fda0003f06270 */
[----:B------:R-:W-:Y:S02]  /*0f40*/  @!P0 IMAD.MOV.U32 R6, RZ, RZ, 0x0 ;  /* 0x00000000ff068424 */ /* 0x000fe400078e00ff */
[----:B------:R-:W-:Y:S01]  /*0f50*/  @!P0 IMAD.MOV.U32 R7, RZ, RZ, -0x80000 ;  /* 0xfff80000ff078424 */ /* 0x000fe200078e00ff */
[----:B------:R-:W-:Y:S06]  /*0f60*/  @!P0 BRA `(.L_x_18) ;  /* 0x00000000004c8947 */ /* 0x000fec0003800000 */
[----:B------:R-:W-:-:S13]  /*0f70*/  ISETP.GT.AND P0, PT, R9, 0x7fefffff, PT ;  /* 0x7fefffff0900780c */ /* 0x000fda0003f04270 */
[----:B------:R-:W-:Y:S05]  /*0f80*/  @P0 BRA `(.L_x_19) ;  /* 0x0000000000400947 */ /* 0x000fea0003800000 */
[----:B------:R-:W-:Y:S01]  /*0f90*/  DMUL R8, R8, 8.11296384146066816958e+31 ;  /* 0x4690000008087828 */ /* 0x000fe20000000000 */
[----:B------:R-:W-:Y:S02]  /*0fa0*/  IMAD.MOV.U32 R6, RZ, RZ, RZ ;  /* 0x000000ffff067224 */ /* 0x000fe400078e00ff */
[----:B------:R-:W-:Y:S02]  /*0fb0*/  IMAD.MOV.U32 R12, RZ, RZ, 0x0 ;  /* 0x00000000ff0c7424 */ /* 0x000fe400078e00ff */
[----:B------:R-:W-:Y:S01]  /*0fc0*/  IMAD.MOV.U32 R13, RZ, RZ, 0x3fd80000 ;  /* 0x3fd80000ff0d7424 */ /* 0x000fe200078e00ff */
[----:B------:R-:W0:Y:S02]  /*0fd0*/  MUFU.RSQ64H R7, R9 ;  /* 0x0000000900077308 */ /* 0x000e240000001c00 */
[----:B0-----:R-:W-:-:S08]  /*0fe0*/  DMUL R10, R6, R6 ;  /* 0x00000006060a7228 */ /* 0x001fd00000000000 */
[----:B------:R-:W-:-:S08]  /*0ff0*/  DFMA R10, R8, -R10, 1 ;  /* 0x3ff00000080a742b */ /* 0x000fd0000000080a */
[----:B------:R-:W-:Y:S02]  /*1000*/  DFMA R12, R10, R12, 0.5 ;  /* 0x3fe000000a0c742b */ /* 0x000fe4000000000c */
[----:B------:R-:W-:-:S08]  /*1010*/  DMUL R10, R6, R10 ;  /* 0x0000000a060a7228 */ /* 0x000fd00000000000 */
[----:B------:R-:W-:-:S08]  /*1020*/  DFMA R10, R12, R10, R6 ;  /* 0x0000000a0c0a722b */ /* 0x000fd00000000006 */
[----:B------:R-:W-:Y:S02]  /*1030*/  DMUL R6, R8, R10 ;  /* 0x0000000a08067228 */ /* 0x000fe40000000000 */
[----:B------:R-:W-:-:S06]  /*1040*/  VIADD R11, R11, 0xfff00000 ;  /* 0xfff000000b0b7836 */ /* 0x000fcc0000000000 */
[----:B------:R-:W-:-:S08]  /*1050*/  DFMA R12, R6, -R6, R8 ;  /* 0x80000006060c722b */ /* 0x000fd00000000008 */
[----:B------:R-:W-:-:S10]  /*1060*/  DFMA R6, R10, R12, R6 ;  /* 0x0000000c0a06722b */ /* 0x000fd40000000006 */
[----:B------:R-:W-:Y:S01]  /*1070*/  VIADD R7, R7, 0xfcb00000 ;  /* 0xfcb0000007077836 */ /* 0x000fe20000000000 */
[----:B------:R-:W-:Y:S06]  /*1080*/  BRA `(.L_x_18) ;  /* 0x0000000000047947 */ /* 0x000fec0003800000 */
.L_x_19:
[----:B------:R-:W-:-:S11]  /*1090*/  DADD R6, R8, R8 ;  /* 0x0000000008067229 */ /* 0x000fd60000000008 */
.L_x_18:
[----:B------:R-:W-:Y:S05]  /*10a0*/  BSYNC.RECONVERGENT B1 ;  /* 0x0000000000017941 */ /* 0x000fea0003800200 */
.L_x_16:
[----:B------:R-:W-:-:S04]  /*10b0*/  IMAD.MOV.U32 R3, RZ, RZ, 0x0 ;  /* 0x00000000ff037424 */ /* 0x000fc800078e00ff */
[----:B------:R-:W-:Y:S05]  /*10c0*/  RET.REL.NODEC R2 `(_Z24norm_and_normalize_blockPdiS_) ;  /* 0xffffffec02cc7950 */ /* 0x000fea0003c3ffff */
.L_x_20:
[----:B------:R-:W-:-:S00]  /*10d0*/  BRA `(.L_x_20) ;  /* 0xfffffffc00fc7947 */ /* 0x000fc0000383ffff */
[----:B------:R-:W-:-:S00]  /*10e0*/  NOP ;  /* 0x0000000000007918 */ /* 0x000fc00000000000 */
        /* <DEDUP_REMOVED lines=9> */
.L_x_30:


//--------------------- .text._Z11saxpy_blockPdPKddi --------------------------
	.section	.text._Z11saxpy_blockPdPKddi,"ax",@progbits
	.align	128
        .global         _Z11saxpy_blockPdPKddi
        .type           _Z11saxpy_blockPdPKddi,@function
        .size           _Z11saxpy_blockPdPKddi,(.L_x_32 - _Z11saxpy_blockPdPKddi)
        .other          _Z11saxpy_blockPdPKddi,@"STO_CUDA_ENTRY STV_DEFAULT"
_Z11saxpy_blockPdPKddi:
.text._Z11saxpy_blockPdPKddi:
[----:B------:R-:W-:Y:S01]  /*0000*/  LDC R1, c[0x0][0x37c] ;  /* 0x0000df00ff017b82 */ /* 0x000fe20000000800 */
[----:B------:R-:W0:Y:S01]  /*0010*/  S2R R13, SR_TID.X ;  /* 0x00000000000d7919 */ /* 0x000e220000002100 */
[----:B------:R-:W0:Y:S02]  /*0020*/  LDCU UR5, c[0x0][0x398] ;  /* 0x00007300ff0577ac */ /* 0x000e240008000800 */
[----:B0-----:R-:W-:-:S13]  /*0030*/  ISETP.GE.AND P0, PT, R13, UR5, PT ;  /* 0x000000050d007c0c */ /* 0x001fda000bf06270 */
[----:B------:R-:W-:Y:S05]  /*0040*/  @P0 EXIT ;  /* 0x000000000000094d */ /* 0x000fea0003800000 */
[----:B------:R-:W0:Y:S01]  /*0050*/  LDC.64 R10, c[0x0][0x380] ;  /* 0x0000e000ff0a7b82 */ /* 0x000e220000000a00 */
[----:B------:R-:W1:Y:S01]  /*0060*/  LDCU UR4, c[0x0][0x360] ;  /* 0x00006c00ff0477ac */ /* 0x000e620008000800 */
[----:B------:R-:W2:Y:S06]  /*0070*/  LDCU.64 UR6, c[0x0][0x358] ;  /* 0x00006b00ff0677ac */ /* 0x000eac0008000a00 */
[----:B------:R-:W3:Y:S01]  /*0080*/  LDC.64 R8, c[0x0][0x388] ;  /* 0x0000e200ff087b82 */ /* 0x000ee20000000a00 */
[----:B------:R-:W4:Y:S02]  /*0090*/  LDCU.64 UR8, c[0x0][0x390] ;  /* 0x00007200ff0877ac */ /* 0x000f240008000a00 */
.L_x_21:
[----:B---3--:R-:W-:-:S04]  /*00a0*/  IMAD.WIDE R2, R13, 0x8, R8 ;  /* 0x000000080d027825 */ /* 0x008fc800078e0208 */
[C---:B0-----:R-:W-:Y:S02]  /*00b0*/  IMAD.WIDE R4, R13.reuse, 0x8, R10 ;  /* 0x000000080d047825 */ /* 0x041fe400078e020a */
[----:B--2---:R-:W4:Y:S04]  /*00c0*/  LDG.E.64 R2, desc[UR6][R2.64] ;  /* 0x0000000602027981 */ /* 0x004f28000c1e1b00 */
[----:B------:R-:W4:Y:S01]  /*00d0*/  LDG.E.64 R6, desc[UR6][R4.64] ;  /* 0x0000000604067981 */ /* 0x000f22000c1e1b00 */
[----:B-1----:R-:W-:-:S04]  /*00e0*/  IADD3 R13, PT, PT, R13, UR4, RZ ;  /* 0x000000040d0d7c10 */ /* 0x002fc8000fffe0ff */
[----:B------:R-:W-:Y:S01]  /*00f0*/  ISETP.GE.AND P0, PT, R13, UR5, PT ;  /* 0x000000050d007c0c */ /* 0x000fe2000bf06270 */
[----:B----4-:R-:W-:-:S07]  /*0100*/  DFMA R6, -R2, UR8, R6 ;  /* 0x0000000802067c2b */ /* 0x010fce0008000106 */
[----:B------:R0:W-:Y:S05]  /*0110*/  STG.E.64 desc[UR6][R4.64], R6 ;  /* 0x0000000604007986 */ /* 0x0001ea000c101b06 */
[----:B------:R-:W-:Y:S05]  /*0120*/  @!P0 BRA `(.L_x_21) ;  /* 0xfffffffc00dc8947 */ /* 0x000fea000383ffff */
[----:B------:R-:W-:Y:S05]  /*0130*/  EXIT ;  /* 0x000000000000794d */ /* 0x000fea0003800000 */
.L_x_22:
        /* <DEDUP_REMOVED lines=12> */
.L_x_32:


//--------------------- .text._Z9dot_blockPKdS0_iPd --------------------------
	.section	.text._Z9dot_blockPKdS0_iPd,"ax",@progbits
	.align	128
        .global         _Z9dot_blockPKdS0_iPd
        .type           _Z9dot_blockPKdS0_iPd,@function
        .size           _Z9dot_blockPKdS0_iPd,(.L_x_33 - _Z9dot_blockPKdS0_iPd)
        .other          _Z9dot_blockPKdS0_iPd,@"STO_CUDA_ENTRY STV_DEFAULT"
_Z9dot_blockPKdS0_iPd:
.text._Z9dot_blockPKdS0_iPd:
        /* <DEDUP_REMOVED lines=11> */
[----:B------:R-:W1:Y:S08]  /*00b0*/  LDC.64 R8, c[0x0][0x380] ;  /* 0x0000e000ff087b82 */ /* 0x000e700000000a00 */
[----:B------:R-:W2:Y:S02]  /*00c0*/  LDC.64 R10, c[0x0][0x388] ;  /* 0x0000e200ff0a7b82 */ /* 0x000ea40000000a00 */
.L_x_25:
[----:B-1----:R-:W-:-:S04]  /*00d0*/  IMAD.WIDE R4, R13, 0x8, R8 ;  /* 0x000000080d047825 */ /* 0x002fc800078e0208 */
[----:B--2---:R-:W-:Y:S02]  /*00e0*/  IMAD.WIDE R6, R13, 0x8, R10 ;  /* 0x000000080d067825 */ /* 0x004fe400078e020a */
[----:B------:R-:W2:Y:S04]  /*00f0*/  LDG.E.64 R4, desc[UR6][R4.64] ;  /* 0x0000000604047981 */ /* 0x000ea8000c1e1b00 */
[----:B------:R-:W2:Y:S01]  /*0100*/  LDG.E.64 R6, desc[UR6][R6.64] ;  /* 0x0000000606067981 */ /* 0x000ea2000c1e1b00 */
[----:B0-----:R-:W-:-:S05]  /*0110*/  IMAD.IADD R13, R0, 0x1, R13 ;  /* 0x00000001000d7824 */ /* 0x001fca00078e020d */
[----:B------:R-:W-:Y:S01]  /*0120*/  ISETP.GE.AND P0, PT, R13, UR4, PT ;  /* 0x000000040d007c0c */ /* 0x000fe2000bf06270 */
[----:B--2---:R-:W-:-:S12]  /*0130*/  DFMA R2, R4, R6, R2 ;  /* 0x000000060402722b */ /* 0x004fd80000000002 */
[----:B------:R-:W-:Y:S05]  /*0140*/  @!P0 BRA `(.L_x_25) ;  /* 0xfffffffc00e08947 */ /* 0x000fea000383ffff */
.L_x_24:
[----:B------:R-:W-:Y:S05]  /*0150*/  BSYNC.RECONVERGENT B0 ;  /* 0x0000000000007941 */ /* 0x000fea0003800200 */
.L_x_23:
        /* <DEDUP_REMOVED lines=11> */
.L_x_27:
        /* <DEDUP_REMOVED lines=11> */
.L_x_26:
[----:B------:R-:W-:Y:S05]  /*02c0*/  @P0 EXIT ;  /* 0x000000000000094d */ /* 0x000fea0003800000 */
[----:B------:R-:W1:Y:S01]  /*02d0*/  S2UR UR5, SR_CgaCtaId ;  /* 0x00000000000579c3 */ /* 0x000e620000008800 */
[----:B------:R-:W-:-:S07]  /*02e0*/  UMOV UR4, 0x400 ;  /* 0x0000040000047882 */ /* 0x000fce0000000000 */
[----:B------:R-:W2:Y:S01]  /*02f0*/  LDC.64 R4, c[0x0][0x398] ;  /* 0x0000e600ff047b82 */ /* 0x000ea20000000a00 */
[----:B-1----:R-:W-:-:S09]  /*0300*/  ULEA UR4, UR5, UR4, 0x18 ;  /* 0x0000000405047291 */ /* 0x002fd2000f8ec0ff */
[----:B0-----:R-:W2:Y:S04]  /*0310*/  LDS.64 R2, [UR4] ;  /* 0x00000004ff027984 */ /* 0x001ea80008000a00 */
[----:B--2---:R-:W-:Y:S01]  /*0320*/  STG.E.64 desc[UR6][R4.64], R2 ;  /* 0x0000000204007986 */ /* 0x004fe2000c101b06 */
[----:B------:R-:W-:Y:S05]  /*0330*/  EXIT ;  /* 0x000000000000794d */ /* 0x000fea0003800000 */
.L_x_28:
        /* <DEDUP_REMOVED lines=12> */
.L_x_33:


//--------------------- .nv.shared._Z24norm_and_normalize_blockPdiS_ --------------------------
	.section	.nv.shared._Z24norm_and_normalize_blockPdiS_,"aw",@nobits
	.sectionflags	@""
	.align	16
	.zero		1024


//--------------------- .nv.shared.reserved.0     --------------------------
	.section	.nv.shared.reserved.0,"aw",@nobits
	.weak		__nv_reservedSMEM_offset_0_alias
	.size		__nv_reservedSMEM_offset_0_alias, 0, 64
	.other		__nv_reservedSMEM_offset_0_alias,@"STO_CUDA_RESERVED_SHARED STV_DEFAULT"
__nv_reservedSMEM_offset_0_alias:
	.zero		0
	.zero		64


//--------------------- .nv.shared._Z11saxpy_blockPdPKddi --------------------------
	.section	.nv.shared._Z11saxpy_blockPdPKddi,"aw",@nobits
	.sectionflags	@""
	.align	16
	.zero		1024


//--------------------- .nv.shared._Z9dot_blockPKdS0_iPd --------------------------
	.section	.nv.shared._Z9dot_blockPKdS0_iPd,"aw",@nobits
	.sectionflags	@""
	.align	16
	.zero		1024


//--------------------- .nv.constant0._Z24norm_and_normalize_blockPdiS_ --------------------------
	.section	.nv.constant0._Z24norm_and_normalize_blockPdiS_,"a",@progbits
	.sectionflags	@""
	.align	4
.nv.constant0._Z24norm_and_normalize_blockPdiS_:
	.zero		920


//--------------------- .nv.constant0._Z11saxpy_blockPdPKddi --------------------------
	.section	.nv.constant0._Z11saxpy_blockPdPKddi,"a",@progbits
	.sectionflags	@""
	.align	4
.nv.constant0._Z11saxpy_blockPdPKddi:
	.zero		924


//--------------------- .nv.constant0._Z9dot_blockPKdS0_iPd --------------------------
	.section	.nv.constant0._Z9dot_blockPKdS0_iPd,"a",@progbits
	.sectionflags	@""
	.align	4
.nv.constant0._Z9dot_blockPKdS0_iPd:
	.zero		928


//--------------------- SYMBOLS --------------------------

	.type		.nv.reservedSmem.offset0,@object
	.size		.nv.reservedSmem.offset0,0x4
	.type		.nv.reservedSmem.cap,@object
	.size		.nv.reservedSmem.cap,0x4
